//
// Generated by NVIDIA NVVM Compiler
//
// Compiler Build ID: CL-36424714
// Cuda compilation tools, release 13.0, V13.0.88
// Based on NVVM 20.0.0
//

.version 9.0
.target sm_100
.address_size 64

	// .globl	_Z14helloworld_GPUv
.extern .func  (.param .b32 func_retval0) vprintf
(
	.param .b64 vprintf_param_0,
	.param .b64 vprintf_param_1
)
;
.global .align 1 .b8 $str[14] = {104, 101, 108, 108, 111, 32, 119, 111, 114, 108, 100, 33, 10};

.visible .entry _Z14helloworld_GPUv()
{
	.reg .b32 	%r<3>;
	.reg .b64 	%rd<3>;

	mov.u64 	%rd1, $str;
	cvta.global.u64 	%rd2, %rd1;
	{ // callseq 0, 0
	.param .b64 param0;
	st.param.b64 	[param0], %rd2;
	.param .b64 param1;
	st.param.b64 	[param1], 0;
	.param .b32 retval0;
	call.uni (retval0), 
	vprintf, 
	(
	param0, 
	param1
	);
	ld.param.b32 	%r1, [retval0];
	} // callseq 0
	ret;

}


// ===== COMPILED SASS (sm_100) =====

	.target	sm_100

	.elftype	@"ET_EXEC"


//--------------------- .note.nv.tkinfo           --------------------------
	.section	.note.nv.tkinfo,"",@"SHT_NOTE"
	.sectionflags	@"SHF_NOTE_NV_TKINFO"
	.tkinfo
        /*0018*/ 	.word	0x00000002
        /*0030*/ 	.string	""
        /*0030*/ 	.string	"ptxas"
        /*0030*/ 	.string	"Cuda compilation tools, release 13.0, V13.0.88"
        /*0030*/ 	.string	"Build cuda_13.0.r13.0/compiler.36424714_0"
        /*0030*/ 	.string	"-arch sm_100 -m 64 "



//--------------------- .note.nv.cuinfo           --------------------------
	.section	.note.nv.cuinfo,"",@"SHT_NOTE"
	.sectionflags	@"SHF_NOTE_NV_CUINFO"
        /*0018*/ 	.short	0x0002
        /*001a*/ 	.short	0x0064
        /*001c*/ 	.short	0x0082
	.zero		2


//--------------------- .nv.info                  --------------------------
	.section	.nv.info,"",@"SHT_CUDA_INFO"
	.align	4


	//----- nvinfo : EIATTR_REGCOUNT
	.align		4
        /*0000*/ 	.byte	0x04, 0x2f
        /*0002*/ 	.short	(.L_2 - .L_1)
	.align		4
.L_1:
        /*0004*/ 	.word	index@(_Z14helloworld_GPUv)
        /*0008*/ 	.word	0x00000018


	//----- nvinfo : EIATTR_FRAME_SIZE
	.align		4
.L_2:
        /*000c*/ 	.byte	0x04, 0x11
        /*000e*/ 	.short	(.L_4 - .L_3)
	.align		4
.L_3:
        /*0010*/ 	.word	index@(_Z14helloworld_GPUv)
        /*0014*/ 	.word	0x00000000


	//----- nvinfo : EIATTR_MIN_STACK_SIZE
	.align		4
.L_4:
        /*0018*/ 	.byte	0x04, 0x12
        /*001a*/ 	.short	(.L_6 - .L_5)
	.align		4
.L_5:
        /*001c*/ 	.word	index@(_Z14helloworld_GPUv)
        /*0020*/ 	.word	0x00000000
.L_6:


//--------------------- .nv.compat                --------------------------
	.section	.nv.compat,"",@"SHT_CUDA_COMPAT_INFO"
	.align	4
        /*0000*/ 	.byte	0x02, 0x09, 0x00, 0x00, 0x02, 0x02, 0x01, 0x00, 0x02, 0x05, 0x05, 0x00, 0x03, 0x07, 0x01, 0x01
        /*0010*/ 	.byte	0x02, 0x03, 0x00, 0x00, 0x02, 0x06, 0x01, 0x00, 0x04, 0x0b, 0x08, 0x00, 0x09, 0x00, 0x00, 0x00
        /*0020*/ 	.byte	0x00, 0x00, 0x00, 0x00


//--------------------- .nv.info._Z14helloworld_GPUv --------------------------
	.section	.nv.info._Z14helloworld_GPUv,"",@"SHT_CUDA_INFO"
	.sectionflags	@""
	.align	4


	//----- nvinfo : EIATTR_CUDA_API_VERSION
	.align		4
        /*0000*/ 	.byte	0x04, 0x37
        /*0002*/ 	.short	(.L_8 - .L_7)
.L_7:
        /*0004*/ 	.word	0x00000082


	//----- nvinfo : EIATTR_SPARSE_MMA_MASK
	.align		4
.L_8:
        /*0008*/ 	.byte	0x03, 0x50
        /*000a*/ 	.short	0x0000


	//----- nvinfo : EIATTR_MAXREG_COUNT
	.align		4
        /*000c*/ 	.byte	0x03, 0x1b
        /*000e*/ 	.short	0x00ff


	//----- nvinfo : EIATTR_EXTERNS
	.align		4
        /*0010*/ 	.byte	0x04, 0x0f
        /*0012*/ 	.short	(.L_10 - .L_9)


	//   ....[0]....
	.align		4
.L_9:
        /*0014*/ 	.word	index@(vprintf)


	//----- nvinfo : EIATTR_MERCURY_ISA_VERSION
	.align		4
.L_10:
        /*0018*/ 	.byte	0x03, 0x5f
        /*001a*/ 	.short	0x0101


	//----- nvinfo : EIATTR_VRC_CTA_INIT_COUNT
	.align		4
        /*001c*/ 	.byte	0x02, 0x4a
	.zero		1
	.zero		1


	//----- nvinfo : EIATTR_SYSCALL_OFFSETS
	.align		4
        /*0020*/ 	.byte	0x04, 0x46
        /*0022*/ 	.short	(.L_12 - .L_11)


	//   ....[0]....
.L_11:
        /*0024*/ 	.word	0x00000080


	//----- nvinfo : EIATTR_EXIT_INSTR_OFFSETS
	.align		4
.L_12:
        /*0028*/ 	.byte	0x04, 0x1c
        /*002a*/ 	.short	(.L_14 - .L_13)


	//   ....[0]....
.L_13:
        /*002c*/ 	.word	0x00000090


	//----- nvinfo : EIATTR_SW_WAR
	.align		4
.L_14:
        /*0030*/ 	.byte	0x04, 0x36
        /*0032*/ 	.short	(.L_16 - .L_15)
.L_15:
        /*0034*/ 	.word	0x00000008
.L_16:


//--------------------- .nv.callgraph             --------------------------
	.section	.nv.callgraph,"",@"SHT_CUDA_CALLGRAPH"
	.align	4
	.sectionentsize	8
	.align		4
        /*0000*/ 	.word	0x00000000
	.align		4
        /*0004*/ 	.word	0xffffffff
	.align		4
        /*0008*/ 	.word	index@(_Z14helloworld_GPUv)
	.align		4
        /*000c*/ 	.word	index@(vprintf)
	.align		4
        /*0010*/ 	.word	0x00000000
	.align		4
        /*0014*/ 	.word	0xfffffffe
	.align		4
        /*0018*/ 	.word	0x00000000
	.align		4
        /*001c*/ 	.word	0xfffffffd
	.align		4
        /*0020*/ 	.word	0x00000000
	.align		4
        /*0024*/ 	.word	0xfffffffc


//--------------------- .nv.constant4             --------------------------
	.section	.nv.constant4,"a",@progbits
	.align	8
	.align		8
.nv.constant4:
        /*0000*/ 	.dword	vprintf
	.align		8
        /*0008*/ 	.dword	$str


//--------------------- .text._Z14helloworld_GPUv --------------------------
	.section	.text._Z14helloworld_GPUv,"ax",@progbits
	.align	128
        .global         _Z14helloworld_GPUv
        .type           _Z14helloworld_GPUv,@function
        .size           _Z14helloworld_GPUv,(.L_x_2 - _Z14helloworld_GPUv)
        .other          _Z14helloworld_GPUv,@"STO_CUDA_ENTRY STV_DEFAULT"
_Z14helloworld_GPUv:
.text._Z14helloworld_GPUv:
[----:B------:R-:W0:Y:S01]  /*0000*/  LDC R1, c[0x0][0x37c] ;  /* 0x0000df00ff017b82 */ /* 0x000e220000000800 */
[----:B------:R-:W-:Y:S01]  /*0010*/  MOV R0, 0x0 ;  /* 0x0000000000007802 */ /* 0x000fe20000000f00 */
[----:B------:R-:W1:Y:S01]  /*0020*/  LDCU.64 UR4, c[0x4][0x8] ;  /* 0x01000100ff0477ac */ /* 0x000e620008000a00 */
[----:B------:R-:W-:-:S05]  /*0030*/  CS2R R6, SRZ ;  /* 0x0000000000067805 */ /* 0x000fca000001ff00 */
[----:B------:R2:W3:Y:S01]  /*0040*/  LDC.64 R2, c[0x4][R0] ;  /* 0x0100000000027b82 */ /* 0x0004e20000000a00 */
[----:B-1----:R-:W-:Y:S02]  /*0050*/  IMAD.U32 R4, RZ, RZ, UR4 ;  /* 0x00000004ff047e24 */ /* 0x002fe4000f8e00ff */
[----:B--2---:R-:W-:-:S07]  /*0060*/  IMAD.U32 R5, RZ, RZ, UR5 ;  /* 0x00000005ff057e24 */ /* 0x004fce000f8e00ff */
[----:B------:R-:W-:-:S07]  /*0070*/  LEPC R20, `(.L_x_0) ;  /* 0x000000001014794e */ /* 0x000fce0000000000 */
[----:B0--3--:R-:W-:Y:S05]  /*0080*/  CALL.ABS.NOINC R2 ;  /* 0x0000000002007343 */ /* 0x009fea0003c00000 */
.L_x_0:
[----:B------:R-:W-:Y:S05]  /*0090*/  EXIT ;  /* 0x000000000000794d */ /* 0x000fea0003800000 */
.L_x_1:
[----:B------:R-:W-:-:S00]  /*00a0*/  BRA `(.L_x_1) ;  /* 0xfffffffc00fc7947 */ /* 0x000fc0000383ffff */
[----:B------:R-:W-:-:S00]  /*00b0*/  NOP ;  /* 0x0000000000007918 */ /* 0x000fc00000000000 */
        /* <DEDUP_REMOVED lines=12> */
.L_x_2:


//--------------------- .nv.global.init           --------------------------
	.section	.nv.global.init,"aw",@progbits
.nv.global.init:
	.type		$str,@object
	.size		$str,(.L_0 - $str)
$str:
        /*0000*/ 	.byte	0x68, 0x65, 0x6c, 0x6c, 0x6f, 0x20, 0x77, 0x6f, 0x72, 0x6c, 0x64, 0x21, 0x0a, 0x00
.L_0:


//--------------------- .nv.shared.reserved.0     --------------------------
	.section	.nv.shared.reserved.0,"aw",@nobits
	.weak		__nv_reservedSMEM_offset_0_alias
	.size		__nv_reservedSMEM_offset_0_alias, 0, 64
	.other		__nv_reservedSMEM_offset_0_alias,@"STO_CUDA_RESERVED_SHARED STV_DEFAULT"
__nv_reservedSMEM_offset_0_alias:
	.zero		0
	.zero		64


//--------------------- .nv.constant0._Z14helloworld_GPUv --------------------------
	.section	.nv.constant0._Z14helloworld_GPUv,"a",@progbits
	.sectionflags	@""
	.align	4
.nv.constant0._Z14helloworld_GPUv:
	.zero		896


//--------------------- SYMBOLS --------------------------

	.type		.nv.reservedSmem.offset0,@object
	.size		.nv.reservedSmem.offset0,0x4
	.type		vprintf,@function
